//
// Generated by NVIDIA NVVM Compiler
//
// Compiler Build ID: CL-36424714
// Cuda compilation tools, release 13.0, V13.0.88
// Based on NVVM 20.0.0
//

.version 9.0
.target sm_100
.address_size 64

	// .globl	_Z13simpleKernel2IfEvv
// _ZZ13simpleKernel2IfEvvE6shared has been demoted

.visible .entry _Z13simpleKernel2IfEvv()
{
	.reg .pred 	%p<2>;
	.reg .b32 	%r<10>;
	.reg .b32 	%f<2>;
	// demoted variable
	.shared .align 4 .b8 _ZZ13simpleKernel2IfEvvE6shared[4096];
	mov.u32 	%r2, %ctaid.x;
	shl.b32 	%r3, %r2, 10;
	mov.u32 	%r1, %tid.x;
	or.b32  	%r4, %r3, %r1;
	setp.gt.s32 	%p1, %r4, 59999999;
	@%p1 bra 	$L__BB0_2;
	shl.b32 	%r5, %r1, 2;
	mov.u32 	%r6, _ZZ13simpleKernel2IfEvvE6shared;
	add.s32 	%r7, %r6, %r5;
	ld.shared.f32 	%f1, [%r7];
	xor.b32  	%r8, %r5, 4092;
	add.s32 	%r9, %r6, %r8;
	st.shared.f32 	[%r9], %f1;
$L__BB0_2:
	ret;

}


// ===== COMPILED SASS (sm_100) =====

	.target	sm_100

	.elftype	@"ET_EXEC"


//--------------------- .note.nv.tkinfo           --------------------------
	.section	.note.nv.tkinfo,"",@"SHT_NOTE"
	.sectionflags	@"SHF_NOTE_NV_TKINFO"
	.tkinfo
        /*0018*/ 	.word	0x00000002
        /*0030*/ 	.string	""
        /*0030*/ 	.string	"ptxas"
        /*0030*/ 	.string	"Cuda compilation tools, release 13.0, V13.0.88"
        /*0030*/ 	.string	"Build cuda_13.0.r13.0/compiler.36424714_0"
        /*0030*/ 	.string	"-arch sm_100 -m 64 "



//--------------------- .note.nv.cuinfo           --------------------------
	.section	.note.nv.cuinfo,"",@"SHT_NOTE"
	.sectionflags	@"SHF_NOTE_NV_CUINFO"
        /*0018*/ 	.short	0x0002
        /*001a*/ 	.short	0x0064
        /*001c*/ 	.short	0x0082
	.zero		2


//--------------------- .nv.info                  --------------------------
	.section	.nv.info,"",@"SHT_CUDA_INFO"
	.align	4


	//----- nvinfo : EIATTR_REGCOUNT
	.align		4
        /*0000*/ 	.byte	0x04, 0x2f
        /*0002*/ 	.short	(.L_1 - .L_0)
	.align		4
.L_0:
        /*0004*/ 	.word	index@(_Z13simpleKernel2IfEvv)
        /*0008*/ 	.word	0x00000006


	//----- nvinfo : EIATTR_FRAME_SIZE
	.align		4
.L_1:
        /*000c*/ 	.byte	0x04, 0x11
        /*000e*/ 	.short	(.L_3 - .L_2)
	.align		4
.L_2:
        /*0010*/ 	.word	index@(_Z13simpleKernel2IfEvv)
        /*0014*/ 	.word	0x00000000


	//----- nvinfo : EIATTR_MIN_STACK_SIZE
	.align		4
.L_3:
        /*0018*/ 	.byte	0x04, 0x12
        /*001a*/ 	.short	(.L_5 - .L_4)
	.align		4
.L_4:
        /*001c*/ 	.word	index@(_Z13simpleKernel2IfEvv)
        /*0020*/ 	.word	0x00000000
.L_5:


//--------------------- .nv.compat                --------------------------
	.section	.nv.compat,"",@"SHT_CUDA_COMPAT_INFO"
	.align	4
        /*0000*/ 	.byte	0x02, 0x09, 0x00, 0x00, 0x02, 0x02, 0x01, 0x00, 0x02, 0x05, 0x05, 0x00, 0x03, 0x07, 0x01, 0x01
        /*0010*/ 	.byte	0x02, 0x03, 0x00, 0x00, 0x02, 0x06, 0x01, 0x00, 0x04, 0x0b, 0x08, 0x00, 0x09, 0x00, 0x00, 0x00
        /*0020*/ 	.byte	0x00, 0x00, 0x00, 0x00


//--------------------- .nv.info._Z13simpleKernel2IfEvv --------------------------
	.section	.nv.info._Z13simpleKernel2IfEvv,"",@"SHT_CUDA_INFO"
	.sectionflags	@""
	.align	4


	//----- nvinfo : EIATTR_CUDA_API_VERSION
	.align		4
        /*0000*/ 	.byte	0x04, 0x37
        /*0002*/ 	.short	(.L_7 - .L_6)
.L_6:
        /*0004*/ 	.word	0x00000082


	//----- nvinfo : EIATTR_SPARSE_MMA_MASK
	.align		4
.L_7:
        /*0008*/ 	.byte	0x03, 0x50
        /*000a*/ 	.short	0x0000


	//----- nvinfo : EIATTR_MAXREG_COUNT
	.align		4
        /*000c*/ 	.byte	0x03, 0x1b
        /*000e*/ 	.short	0x00ff


	//----- nvinfo : EIATTR_MERCURY_ISA_VERSION
	.align		4
        /*0010*/ 	.byte	0x03, 0x5f
        /*0012*/ 	.short	0x0101


	//----- nvinfo : EIATTR_VRC_CTA_INIT_COUNT
	.align		4
        /*0014*/ 	.byte	0x02, 0x4a
	.zero		1
	.zero		1


	//----- nvinfo : EIATTR_EXIT_INSTR_OFFSETS
	.align		4
        /*0018*/ 	.byte	0x04, 0x1c
        /*001a*/ 	.short	(.L_9 - .L_8)


	//   ....[0]....
.L_8:
        /*001c*/ 	.word	0x00000060


	//   ....[1]....
        /*0020*/ 	.word	0x000000e0


	//----- nvinfo : EIATTR_SW_WAR
	.align		4
.L_9:
        /*0024*/ 	.byte	0x04, 0x36
        /*0026*/ 	.short	(.L_11 - .L_10)
.L_10:
        /*0028*/ 	.word	0x00000008
.L_11:


//--------------------- .nv.callgraph             --------------------------
	.section	.nv.callgraph,"",@"SHT_CUDA_CALLGRAPH"
	.align	4
	.sectionentsize	8
	.align		4
        /*0000*/ 	.word	0x00000000
	.align		4
        /*0004*/ 	.word	0xffffffff
	.align		4
        /*0008*/ 	.word	0x00000000
	.align		4
        /*000c*/ 	.word	0xfffffffe
	.align		4
        /*0010*/ 	.word	0x00000000
	.align		4
        /*0014*/ 	.word	0xfffffffd
	.align		4
        /*0018*/ 	.word	0x00000000
	.align		4
        /*001c*/ 	.word	0xfffffffc


//--------------------- .text._Z13simpleKernel2IfEvv --------------------------
	.section	.text._Z13simpleKernel2IfEvv,"ax",@progbits
	.align	128
        .global         _Z13simpleKernel2IfEvv
        .type           _Z13simpleKernel2IfEvv,@function
        .size           _Z13simpleKernel2IfEvv,(.L_x_1 - _Z13simpleKernel2IfEvv)
        .other          _Z13simpleKernel2IfEvv,@"STO_CUDA_ENTRY STV_DEFAULT"
_Z13simpleKernel2IfEvv:
.text._Z13simpleKernel2IfEvv:
[----:B------:R-:W-:Y:S01]  /*0000*/  LDC R1, c[0x0][0x37c] ;  /* 0x0000df00ff017b82 */ /* 0x000fe20000000800 */
[----:B------:R-:W0:Y:S07]  /*0010*/  S2R R0, SR_TID.X ;  /* 0x0000000000007919 */ /* 0x000e2e0000002100 */
[----:B------:R-:W1:Y:S02]  /*0020*/  S2UR UR4, SR_CTAID.X ;  /* 0x00000000000479c3 */ /* 0x000e640000002500 */
[----:B-1----:R-:W-:-:S06]  /*0030*/  USHF.L.U32 UR4, UR4, 0xa, URZ ;  /* 0x0000000a04047899 */ /* 0x002fcc00080006ff */
[----:B0-----:R-:W-:-:S04]  /*0040*/  LOP3.LUT R2, R0, UR4, RZ, 0xfc, !PT ;  /* 0x0000000400027c12 */ /* 0x001fc8000f8efcff */
[----:B------:R-:W-:-:S13]  /*0050*/  ISETP.GT.AND P0, PT, R2, 0x39386ff, PT ;  /* 0x039386ff0200780c */ /* 0x000fda0003f04270 */
[----:B------:R-:W-:Y:S05]  /*0060*/  @P0 EXIT ;  /* 0x000000000000094d */ /* 0x000fea0003800000 */
[----:B------:R-:W0:Y:S01]  /*0070*/  S2UR UR5, SR_CgaCtaId ;  /* 0x00000000000579c3 */ /* 0x000e220000008800 */
[----:B------:R-:W-:Y:S01]  /*0080*/  UMOV UR4, 0x400 ;  /* 0x0000040000047882 */ /* 0x000fe20000000000 */
[----:B------:R-:W-:-:S05]  /*0090*/  IMAD.SHL.U32 R0, R0, 0x4, RZ ;  /* 0x0000000400007824 */ /* 0x000fca00078e00ff */
[----:B------:R-:W-:Y:S01]  /*00a0*/  LOP3.LUT R3, R0, 0xffc, RZ, 0x3c, !PT ;  /* 0x00000ffc00037812 */ /* 0x000fe200078e3cff */
[----:B0-----:R-:W-:-:S09]  /*00b0*/  ULEA UR4, UR5, UR4, 0x18 ;  /* 0x0000000405047291 */ /* 0x001fd2000f8ec0ff */
[----:B------:R-:W0:Y:S04]  /*00c0*/  LDS R2, [R0+UR4] ;  /* 0x0000000400027984 */ /* 0x000e280008000800 */
[----:B0-----:R-:W-:Y:S01]  /*00d0*/  STS [R3+UR4], R2 ;  /* 0x0000000203007988 */ /* 0x001fe20008000804 */
[----:B------:R-:W-:Y:S05]  /*00e0*/  EXIT ;  /* 0x000000000000794d */ /* 0x000fea0003800000 */
.L_x_0:
[----:B------:R-:W-:-:S00]  /*00f0*/  BRA `(.L_x_0) ;  /* 0xfffffffc00fc7947 */ /* 0x000fc0000383ffff */
[----:B------:R-:W-:-:S00]  /*0100*/  NOP ;  /* 0x0000000000007918 */ /* 0x000fc00000000000 */
[----:B------:R-:W-:-:S00]  /*0110*/  NOP ;  /* 0x0000000000007918 */ /* 0x000fc00000000000 */
[----:B------:R-:W-:-:S00]  /*0120*/  NOP ;  /* 0x0000000000007918 */ /* 0x000fc00000000000 */
[----:B------:R-:W-:-:S00]  /*0130*/  NOP ;  /* 0x0000000000007918 */ /* 0x000fc00000000000 */
[----:B------:R-:W-:-:S00]  /*0140*/  NOP ;  /* 0x0000000000007918 */ /* 0x000fc00000000000 */
[----:B------:R-:W-:-:S00]  /*0150*/  NOP ;  /* 0x0000000000007918 */ /* 0x000fc00000000000 */
[----:B------:R-:W-:-:S00]  /*0160*/  NOP ;  /* 0x0000000000007918 */ /* 0x000fc00000000000 */
[----:B------:R-:W-:-:S00]  /*0170*/  NOP ;  /* 0x0000000000007918 */ /* 0x000fc00000000000 */
.L_x_1:


//--------------------- .nv.shared._Z13simpleKernel2IfEvv --------------------------
	.section	.nv.shared._Z13simpleKernel2IfEvv,"aw",@nobits
	.sectionflags	@""
	.align	4
.nv.shared._Z13simpleKernel2IfEvv:
	.zero		5120


//--------------------- .nv.shared.reserved.0     --------------------------
	.section	.nv.shared.reserved.0,"aw",@nobits
	.weak		__nv_reservedSMEM_offset_0_alias
	.size		__nv_reservedSMEM_offset_0_alias, 0, 64
	.other		__nv_reservedSMEM_offset_0_alias,@"STO_CUDA_RESERVED_SHARED STV_DEFAULT"
__nv_reservedSMEM_offset_0_alias:
	.zero		0
	.zero		64


//--------------------- .nv.constant0._Z13simpleKernel2IfEvv --------------------------
	.section	.nv.constant0._Z13simpleKernel2IfEvv,"a",@progbits
	.sectionflags	@""
	.align	4
.nv.constant0._Z13simpleKernel2IfEvv:
	.zero		896


//--------------------- SYMBOLS --------------------------

	.type		.nv.reservedSmem.offset0,@object
	.size		.nv.reservedSmem.offset0,0x4
	.type		.nv.reservedSmem.cap,@object
	.size		.nv.reservedSmem.cap,0x4
